//
// Generated by NVIDIA NVVM Compiler
//
// Compiler Build ID: CL-36424714
// Cuda compilation tools, release 13.0, V13.0.88
// Based on NVVM 20.0.0
//

.version 9.0
.target sm_100
.address_size 64

	// .globl	_Z6vecAddPfS_S_S_S_S_i

.visible .entry _Z6vecAddPfS_S_S_S_S_i(
	.param .u64 .ptr .align 1 _Z6vecAddPfS_S_S_S_S_i_param_0,
	.param .u64 .ptr .align 1 _Z6vecAddPfS_S_S_S_S_i_param_1,
	.param .u64 .ptr .align 1 _Z6vecAddPfS_S_S_S_S_i_param_2,
	.param .u64 .ptr .align 1 _Z6vecAddPfS_S_S_S_S_i_param_3,
	.param .u64 .ptr .align 1 _Z6vecAddPfS_S_S_S_S_i_param_4,
	.param .u64 .ptr .align 1 _Z6vecAddPfS_S_S_S_S_i_param_5,
	.param .u32 _Z6vecAddPfS_S_S_S_S_i_param_6
)
{
	.reg .pred 	%p<2>;
	.reg .b32 	%r<6>;
	.reg .b32 	%f<10>;
	.reg .b64 	%rd<20>;

	ld.param.u64 	%rd1, [_Z6vecAddPfS_S_S_S_S_i_param_0];
	ld.param.u64 	%rd2, [_Z6vecAddPfS_S_S_S_S_i_param_1];
	ld.param.u64 	%rd3, [_Z6vecAddPfS_S_S_S_S_i_param_2];
	ld.param.u64 	%rd4, [_Z6vecAddPfS_S_S_S_S_i_param_3];
	ld.param.u64 	%rd5, [_Z6vecAddPfS_S_S_S_S_i_param_4];
	ld.param.u64 	%rd6, [_Z6vecAddPfS_S_S_S_S_i_param_5];
	ld.param.u32 	%r2, [_Z6vecAddPfS_S_S_S_S_i_param_6];
	mov.u32 	%r3, %ctaid.x;
	mov.u32 	%r4, %ntid.x;
	mov.u32 	%r5, %tid.x;
	mad.lo.s32 	%r1, %r3, %r4, %r5;
	setp.ge.s32 	%p1, %r1, %r2;
	@%p1 bra 	$L__BB0_2;
	cvta.to.global.u64 	%rd7, %rd1;
	cvta.to.global.u64 	%rd8, %rd4;
	cvta.to.global.u64 	%rd9, %rd2;
	cvta.to.global.u64 	%rd10, %rd5;
	cvta.to.global.u64 	%rd11, %rd3;
	cvta.to.global.u64 	%rd12, %rd6;
	mul.wide.s32 	%rd13, %r1, 4;
	add.s64 	%rd14, %rd7, %rd13;
	ld.global.f32 	%f1, [%rd14];
	add.s64 	%rd15, %rd8, %rd13;
	ld.global.f32 	%f2, [%rd15];
	add.f32 	%f3, %f1, %f2;
	st.global.f32 	[%rd14], %f3;
	add.s64 	%rd16, %rd9, %rd13;
	ld.global.f32 	%f4, [%rd16];
	add.s64 	%rd17, %rd10, %rd13;
	ld.global.f32 	%f5, [%rd17];
	add.f32 	%f6, %f4, %f5;
	st.global.f32 	[%rd16], %f6;
	add.s64 	%rd18, %rd11, %rd13;
	ld.global.f32 	%f7, [%rd18];
	add.s64 	%rd19, %rd12, %rd13;
	ld.global.f32 	%f8, [%rd19];
	add.f32 	%f9, %f7, %f8;
	st.global.f32 	[%rd18], %f9;
$L__BB0_2:
	ret;

}
	// .globl	_Z6vecSubPfS_S_S_S_S_i
.visible .entry _Z6vecSubPfS_S_S_S_S_i(
	.param .u64 .ptr .align 1 _Z6vecSubPfS_S_S_S_S_i_param_0,
	.param .u64 .ptr .align 1 _Z6vecSubPfS_S_S_S_S_i_param_1,
	.param .u64 .ptr .align 1 _Z6vecSubPfS_S_S_S_S_i_param_2,
	.param .u64 .ptr .align 1 _Z6vecSubPfS_S_S_S_S_i_param_3,
	.param .u64 .ptr .align 1 _Z6vecSubPfS_S_S_S_S_i_param_4,
	.param .u64 .ptr .align 1 _Z6vecSubPfS_S_S_S_S_i_param_5,
	.param .u32 _Z6vecSubPfS_S_S_S_S_i_param_6
)
{
	.reg .pred 	%p<2>;
	.reg .b32 	%r<6>;
	.reg .b32 	%f<10>;
	.reg .b64 	%rd<20>;

	ld.param.u64 	%rd1, [_Z6vecSubPfS_S_S_S_S_i_param_0];
	ld.param.u64 	%rd2, [_Z6vecSubPfS_S_S_S_S_i_param_1];
	ld.param.u64 	%rd3, [_Z6vecSubPfS_S_S_S_S_i_param_2];
	ld.param.u64 	%rd4, [_Z6vecSubPfS_S_S_S_S_i_param_3];
	ld.param.u64 	%rd5, [_Z6vecSubPfS_S_S_S_S_i_param_4];
	ld.param.u64 	%rd6, [_Z6vecSubPfS_S_S_S_S_i_param_5];
	ld.param.u32 	%r2, [_Z6vecSubPfS_S_S_S_S_i_param_6];
	mov.u32 	%r3, %ctaid.x;
	mov.u32 	%r4, %ntid.x;
	mov.u32 	%r5, %tid.x;
	mad.lo.s32 	%r1, %r3, %r4, %r5;
	setp.ge.s32 	%p1, %r1, %r2;
	@%p1 bra 	$L__BB1_2;
	cvta.to.global.u64 	%rd7, %rd1;
	cvta.to.global.u64 	%rd8, %rd4;
	cvta.to.global.u64 	%rd9, %rd2;
	cvta.to.global.u64 	%rd10, %rd5;
	cvta.to.global.u64 	%rd11, %rd3;
	cvta.to.global.u64 	%rd12, %rd6;
	mul.wide.s32 	%rd13, %r1, 4;
	add.s64 	%rd14, %rd7, %rd13;
	ld.global.f32 	%f1, [%rd14];
	add.s64 	%rd15, %rd8, %rd13;
	ld.global.f32 	%f2, [%rd15];
	sub.f32 	%f3, %f1, %f2;
	st.global.f32 	[%rd14], %f3;
	add.s64 	%rd16, %rd9, %rd13;
	ld.global.f32 	%f4, [%rd16];
	add.s64 	%rd17, %rd10, %rd13;
	ld.global.f32 	%f5, [%rd17];
	sub.f32 	%f6, %f4, %f5;
	st.global.f32 	[%rd16], %f6;
	add.s64 	%rd18, %rd11, %rd13;
	ld.global.f32 	%f7, [%rd18];
	add.s64 	%rd19, %rd12, %rd13;
	ld.global.f32 	%f8, [%rd19];
	sub.f32 	%f9, %f7, %f8;
	st.global.f32 	[%rd18], %f9;
$L__BB1_2:
	ret;

}


// ===== COMPILED SASS (sm_100) =====

	.target	sm_100

	.elftype	@"ET_EXEC"


//--------------------- .note.nv.tkinfo           --------------------------
	.section	.note.nv.tkinfo,"",@"SHT_NOTE"
	.sectionflags	@"SHF_NOTE_NV_TKINFO"
	.tkinfo
        /*0018*/ 	.word	0x00000002
        /*0030*/ 	.string	""
        /*0030*/ 	.string	"ptxas"
        /*0030*/ 	.string	"Cuda compilation tools, release 13.0, V13.0.88"
        /*0030*/ 	.string	"Build cuda_13.0.r13.0/compiler.36424714_0"
        /*0030*/ 	.string	"-arch sm_100 -m 64 "



//--------------------- .note.nv.cuinfo           --------------------------
	.section	.note.nv.cuinfo,"",@"SHT_NOTE"
	.sectionflags	@"SHF_NOTE_NV_CUINFO"
        /*0018*/ 	.short	0x0002
        /*001a*/ 	.short	0x0064
        /*001c*/ 	.short	0x0082
	.zero		2


//--------------------- .nv.info                  --------------------------
	.section	.nv.info,"",@"SHT_CUDA_INFO"
	.align	4


	//----- nvinfo : EIATTR_REGCOUNT
	.align		4
        /*0000*/ 	.byte	0x04, 0x2f
        /*0002*/ 	.short	(.L_1 - .L_0)
	.align		4
.L_0:
        /*0004*/ 	.word	index@(_Z6vecAddPfS_S_S_S_S_i)
        /*0008*/ 	.word	0x00000014


	//----- nvinfo : EIATTR_FRAME_SIZE
	.align		4
.L_1:
        /*000c*/ 	.byte	0x04, 0x11
        /*000e*/ 	.short	(.L_3 - .L_2)
	.align		4
.L_2:
        /*0010*/ 	.word	index@(_Z6vecAddPfS_S_S_S_S_i)
        /*0014*/ 	.word	0x00000000


	//----- nvinfo : EIATTR_REGCOUNT
	.align		4
.L_3:
        /*0018*/ 	.byte	0x04, 0x2f
        /*001a*/ 	.short	(.L_5 - .L_4)
	.align		4
.L_4:
        /*001c*/ 	.word	index@(_Z6vecSubPfS_S_S_S_S_i)
        /*0020*/ 	.word	0x00000014


	//----- nvinfo : EIATTR_FRAME_SIZE
	.align		4
.L_5:
        /*0024*/ 	.byte	0x04, 0x11
        /*0026*/ 	.short	(.L_7 - .L_6)
	.align		4
.L_6:
        /*0028*/ 	.word	index@(_Z6vecSubPfS_S_S_S_S_i)
        /*002c*/ 	.word	0x00000000


	//----- nvinfo : EIATTR_MIN_STACK_SIZE
	.align		4
.L_7:
        /*0030*/ 	.byte	0x04, 0x12
        /*0032*/ 	.short	(.L_9 - .L_8)
	.align		4
.L_8:
        /*0034*/ 	.word	index@(_Z6vecSubPfS_S_S_S_S_i)
        /*0038*/ 	.word	0x00000000


	//----- nvinfo : EIATTR_MIN_STACK_SIZE
	.align		4
.L_9:
        /*003c*/ 	.byte	0x04, 0x12
        /*003e*/ 	.short	(.L_11 - .L_10)
	.align		4
.L_10:
        /*0040*/ 	.word	index@(_Z6vecAddPfS_S_S_S_S_i)
        /*0044*/ 	.word	0x00000000
.L_11:


//--------------------- .nv.compat                --------------------------
	.section	.nv.compat,"",@"SHT_CUDA_COMPAT_INFO"
	.align	4
        /*0000*/ 	.byte	0x02, 0x09, 0x00, 0x00, 0x02, 0x02, 0x01, 0x00, 0x02, 0x05, 0x05, 0x00, 0x03, 0x07, 0x01, 0x01
        /*0010*/ 	.byte	0x02, 0x03, 0x00, 0x00, 0x02, 0x06, 0x01, 0x00, 0x04, 0x0b, 0x08, 0x00, 0x09, 0x00, 0x00, 0x00
        /*0020*/ 	.byte	0x00, 0x00, 0x00, 0x00


//--------------------- .nv.info._Z6vecSubPfS_S_S_S_S_i --------------------------
	.section	.nv.info._Z6vecSubPfS_S_S_S_S_i,"",@"SHT_CUDA_INFO"
	.sectionflags	@""
	.align	4


	//----- nvinfo : EIATTR_CUDA_API_VERSION
	.align		4
        /*0000*/ 	.byte	0x04, 0x37
        /*0002*/ 	.short	(.L_13 - .L_12)
.L_12:
        /*0004*/ 	.word	0x00000082


	//----- nvinfo : EIATTR_KPARAM_INFO
	.align		4
.L_13:
        /*0008*/ 	.byte	0x04, 0x17
        /*000a*/ 	.short	(.L_15 - .L_14)
.L_14:
        /*000c*/ 	.word	0x00000000
        /*0010*/ 	.short	0x0006
        /*0012*/ 	.short	0x0030
        /*0014*/ 	.byte	0x00, 0xf0, 0x11, 0x00


	//----- nvinfo : EIATTR_KPARAM_INFO
	.align		4
.L_15:
        /*0018*/ 	.byte	0x04, 0x17
        /*001a*/ 	.short	(.L_17 - .L_16)
.L_16:
        /*001c*/ 	.word	0x00000000
        /*0020*/ 	.short	0x0005
        /*0022*/ 	.short	0x0028
        /*0024*/ 	.byte	0x00, 0xf5, 0x21, 0x00


	//----- nvinfo : EIATTR_KPARAM_INFO
	.align		4
.L_17:
        /*0028*/ 	.byte	0x04, 0x17
        /*002a*/ 	.short	(.L_19 - .L_18)
.L_18:
        /*002c*/ 	.word	0x00000000
        /*0030*/ 	.short	0x0004
        /*0032*/ 	.short	0x0020
        /*0034*/ 	.byte	0x00, 0xf5, 0x21, 0x00


	//----- nvinfo : EIATTR_KPARAM_INFO
	.align		4
.L_19:
        /*0038*/ 	.byte	0x04, 0x17
        /*003a*/ 	.short	(.L_21 - .L_20)
.L_20:
        /*003c*/ 	.word	0x00000000
        /*0040*/ 	.short	0x0003
        /*0042*/ 	.short	0x0018
        /*0044*/ 	.byte	0x00, 0xf5, 0x21, 0x00


	//----- nvinfo : EIATTR_KPARAM_INFO
	.align		4
.L_21:
        /*0048*/ 	.byte	0x04, 0x17
        /*004a*/ 	.short	(.L_23 - .L_22)
.L_22:
        /*004c*/ 	.word	0x00000000
        /*0050*/ 	.short	0x0002
        /*0052*/ 	.short	0x0010
        /*0054*/ 	.byte	0x00, 0xf5, 0x21, 0x00


	//----- nvinfo : EIATTR_KPARAM_INFO
	.align		4
.L_23:
        /*0058*/ 	.byte	0x04, 0x17
        /*005a*/ 	.short	(.L_25 - .L_24)
.L_24:
        /*005c*/ 	.word	0x00000000
        /*0060*/ 	.short	0x0001
        /*0062*/ 	.short	0x0008
        /*0064*/ 	.byte	0x00, 0xf5, 0x21, 0x00


	//----- nvinfo : EIATTR_KPARAM_INFO
	.align		4
.L_25:
        /*0068*/ 	.byte	0x04, 0x17
        /*006a*/ 	.short	(.L_27 - .L_26)
.L_26:
        /*006c*/ 	.word	0x00000000
        /*0070*/ 	.short	0x0000
        /*0072*/ 	.short	0x0000
        /*0074*/ 	.byte	0x00, 0xf5, 0x21, 0x00


	//----- nvinfo : EIATTR_SPARSE_MMA_MASK
	.align		4
.L_27:
        /*0078*/ 	.byte	0x03, 0x50
        /*007a*/ 	.short	0x0000


	//----- nvinfo : EIATTR_MAXREG_COUNT
	.align		4
        /*007c*/ 	.byte	0x03, 0x1b
        /*007e*/ 	.short	0x00ff


	//----- nvinfo : EIATTR_MERCURY_ISA_VERSION
	.align		4
        /*0080*/ 	.byte	0x03, 0x5f
        /*0082*/ 	.short	0x0101


	//----- nvinfo : EIATTR_VRC_CTA_INIT_COUNT
	.align		4
        /*0084*/ 	.byte	0x02, 0x4a
	.zero		1
	.zero		1


	//----- nvinfo : EIATTR_EXIT_INSTR_OFFSETS
	.align		4
        /*0088*/ 	.byte	0x04, 0x1c
        /*008a*/ 	.short	(.L_29 - .L_28)


	//   ....[0]....
.L_28:
        /*008c*/ 	.word	0x00000070


	//   ....[1]....
        /*0090*/ 	.word	0x00000210


	//----- nvinfo : EIATTR_CBANK_PARAM_SIZE
	.align		4
.L_29:
        /*0094*/ 	.byte	0x03, 0x19
        /*0096*/ 	.short	0x0034


	//----- nvinfo : EIATTR_PARAM_CBANK
	.align		4
        /*0098*/ 	.byte	0x04, 0x0a
        /*009a*/ 	.short	(.L_31 - .L_30)
	.align		4
.L_30:
        /*009c*/ 	.word	index@(.nv.constant0._Z6vecSubPfS_S_S_S_S_i)
        /*00a0*/ 	.short	0x0380
        /*00a2*/ 	.short	0x0034


	//----- nvinfo : EIATTR_SW_WAR
	.align		4
.L_31:
        /*00a4*/ 	.byte	0x04, 0x36
        /*00a6*/ 	.short	(.L_33 - .L_32)
.L_32:
        /*00a8*/ 	.word	0x00000008
.L_33:


//--------------------- .nv.info._Z6vecAddPfS_S_S_S_S_i --------------------------
	.section	.nv.info._Z6vecAddPfS_S_S_S_S_i,"",@"SHT_CUDA_INFO"
	.sectionflags	@""
	.align	4


	//----- nvinfo : EIATTR_CUDA_API_VERSION
	.align		4
        /*0000*/ 	.byte	0x04, 0x37
        /*0002*/ 	.short	(.L_35 - .L_34)
.L_34:
        /*0004*/ 	.word	0x00000082


	//----- nvinfo : EIATTR_KPARAM_INFO
	.align		4
.L_35:
        /*0008*/ 	.byte	0x04, 0x17
        /*000a*/ 	.short	(.L_37 - .L_36)
.L_36:
        /*000c*/ 	.word	0x00000000
        /*0010*/ 	.short	0x0006
        /*0012*/ 	.short	0x0030
        /*0014*/ 	.byte	0x00, 0xf0, 0x11, 0x00


	//----- nvinfo : EIATTR_KPARAM_INFO
	.align		4
.L_37:
        /*0018*/ 	.byte	0x04, 0x17
        /*001a*/ 	.short	(.L_39 - .L_38)
.L_38:
        /*001c*/ 	.word	0x00000000
        /*0020*/ 	.short	0x0005
        /*0022*/ 	.short	0x0028
        /*0024*/ 	.byte	0x00, 0xf5, 0x21, 0x00


	//----- nvinfo : EIATTR_KPARAM_INFO
	.align		4
.L_39:
        /*0028*/ 	.byte	0x04, 0x17
        /*002a*/ 	.short	(.L_41 - .L_40)
.L_40:
        /*002c*/ 	.word	0x00000000
        /*0030*/ 	.short	0x0004
        /*0032*/ 	.short	0x0020
        /*0034*/ 	.byte	0x00, 0xf5, 0x21, 0x00


	//----- nvinfo : EIATTR_KPARAM_INFO
	.align		4
.L_41:
        /*0038*/ 	.byte	0x04, 0x17
        /*003a*/ 	.short	(.L_43 - .L_42)
.L_42:
        /*003c*/ 	.word	0x00000000
        /*0040*/ 	.short	0x0003
        /*0042*/ 	.short	0x0018
        /*0044*/ 	.byte	0x00, 0xf5, 0x21, 0x00


	//----- nvinfo : EIATTR_KPARAM_INFO
	.align		4
.L_43:
        /*0048*/ 	.byte	0x04, 0x17
        /*004a*/ 	.short	(.L_45 - .L_44)
.L_44:
        /*004c*/ 	.word	0x00000000
        /*0050*/ 	.short	0x0002
        /*0052*/ 	.short	0x0010
        /*0054*/ 	.byte	0x00, 0xf5, 0x21, 0x00


	//----- nvinfo : EIATTR_KPARAM_INFO
	.align		4
.L_45:
        /*0058*/ 	.byte	0x04, 0x17
        /*005a*/ 	.short	(.L_47 - .L_46)
.L_46:
        /*005c*/ 	.word	0x00000000
        /*0060*/ 	.short	0x0001
        /*0062*/ 	.short	0x0008
        /*0064*/ 	.byte	0x00, 0xf5, 0x21, 0x00


	//----- nvinfo : EIATTR_KPARAM_INFO
	.align		4
.L_47:
        /*0068*/ 	.byte	0x04, 0x17
        /*006a*/ 	.short	(.L_49 - .L_48)
.L_48:
        /*006c*/ 	.word	0x00000000
        /*0070*/ 	.short	0x0000
        /*0072*/ 	.short	0x0000
        /*0074*/ 	.byte	0x00, 0xf5, 0x21, 0x00


	//----- nvinfo : EIATTR_SPARSE_MMA_MASK
	.align		4
.L_49:
        /*0078*/ 	.byte	0x03, 0x50
        /*007a*/ 	.short	0x0000


	//----- nvinfo : EIATTR_MAXREG_COUNT
	.align		4
        /*007c*/ 	.byte	0x03, 0x1b
        /*007e*/ 	.short	0x00ff


	//----- nvinfo : EIATTR_MERCURY_ISA_VERSION
	.align		4
        /*0080*/ 	.byte	0x03, 0x5f
        /*0082*/ 	.short	0x0101


	//----- nvinfo : EIATTR_VRC_CTA_INIT_COUNT
	.align		4
        /*0084*/ 	.byte	0x02, 0x4a
	.zero		1
	.zero		1


	//----- nvinfo : EIATTR_EXIT_INSTR_OFFSETS
	.align		4
        /*0088*/ 	.byte	0x04, 0x1c
        /*008a*/ 	.short	(.L_51 - .L_50)


	//   ....[0]....
.L_50:
        /*008c*/ 	.word	0x00000070


	//   ....[1]....
        /*0090*/ 	.word	0x00000210


	//----- nvinfo : EIATTR_CBANK_PARAM_SIZE
	.align		4
.L_51:
        /*0094*/ 	.byte	0x03, 0x19
        /*0096*/ 	.short	0x0034


	//----- nvinfo : EIATTR_PARAM_CBANK
	.align		4
        /*0098*/ 	.byte	0x04, 0x0a
        /*009a*/ 	.short	(.L_53 - .L_52)
	.align		4
.L_52:
        /*009c*/ 	.word	index@(.nv.constant0._Z6vecAddPfS_S_S_S_S_i)
        /*00a0*/ 	.short	0x0380
        /*00a2*/ 	.short	0x0034


	//----- nvinfo : EIATTR_SW_WAR
	.align		4
.L_53:
        /*00a4*/ 	.byte	0x04, 0x36
        /*00a6*/ 	.short	(.L_55 - .L_54)
.L_54:
        /*00a8*/ 	.word	0x00000008
.L_55:


//--------------------- .nv.callgraph             --------------------------
	.section	.nv.callgraph,"",@"SHT_CUDA_CALLGRAPH"
	.align	4
	.sectionentsize	8
	.align		4
        /*0000*/ 	.word	0x00000000
	.align		4
        /*0004*/ 	.word	0xffffffff
	.align		4
        /*0008*/ 	.word	0x00000000
	.align		4
        /*000c*/ 	.word	0xfffffffe
	.align		4
        /*0010*/ 	.word	0x00000000
	.align		4
        /*0014*/ 	.word	0xfffffffd
	.align		4
        /*0018*/ 	.word	0x00000000
	.align		4
        /*001c*/ 	.word	0xfffffffc


//--------------------- .text._Z6vecSubPfS_S_S_S_S_i --------------------------
	.section	.text._Z6vecSubPfS_S_S_S_S_i,"ax",@progbits
	.align	128
        .global         _Z6vecSubPfS_S_S_S_S_i
        .type           _Z6vecSubPfS_S_S_S_S_i,@function
        .size           _Z6vecSubPfS_S_S_S_S_i,(.L_x_2 - _Z6vecSubPfS_S_S_S_S_i)
        .other          _Z6vecSubPfS_S_S_S_S_i,@"STO_CUDA_ENTRY STV_DEFAULT"
_Z6vecSubPfS_S_S_S_S_i:
.text._Z6vecSubPfS_S_S_S_S_i:
[----:B------:R-:W-:Y:S01]  /*0000*/  LDC R1, c[0x0][0x37c] ;  /* 0x0000df00ff017b82 */ /* 0x000fe20000000800 */
[----:B------:R-:W0:Y:S07]  /*0010*/  S2R R0, SR_TID.X ;  /* 0x0000000000007919 */ /* 0x000e2e0000002100 */
[----:B------:R-:W0:Y:S01]  /*0020*/  S2UR UR4, SR_CTAID.X ;  /* 0x00000000000479c3 */ /* 0x000e220000002500 */
[----:B------:R-:W1:Y:S07]  /*0030*/  LDCU UR5, c[0x0][0x3b0] ;  /* 0x00007600ff0577ac */ /* 0x000e6e0008000800 */
[----:B------:R-:W0:Y:S02]  /*0040*/  LDC R13, c[0x0][0x360] ;  /* 0x0000d800ff0d7b82 */ /* 0x000e240000000800 */
[----:B0-----:R-:W-:-:S05]  /*0050*/  IMAD R13, R13, UR4, R0 ;  /* 0x000000040d0d7c24 */ /* 0x001fca000f8e0200 */
[----:B-1----:R-:W-:-:S13]  /*0060*/  ISETP.GE.AND P0, PT, R13, UR5, PT ;  /* 0x000000050d007c0c */ /* 0x002fda000bf06270 */
[----:B------:R-:W-:Y:S05]  /*0070*/  @P0 EXIT ;  /* 0x000000000000094d */ /* 0x000fea0003800000 */
[----:B------:R-:W0:Y:S01]  /*0080*/  LDC.64 R4, c[0x0][0x398] ;  /* 0x0000e600ff047b82 */ /* 0x000e220000000a00 */
[----:B------:R-:W1:Y:S07]  /*0090*/  LDCU.64 UR4, c[0x0][0x358] ;  /* 0x00006b00ff0477ac */ /* 0x000e6e0008000a00 */
[----:B------:R-:W2:Y:S08]  /*00a0*/  LDC.64 R2, c[0x0][0x380] ;  /* 0x0000e000ff027b82 */ /* 0x000eb00000000a00 */
[----:B------:R-:W3:Y:S01]  /*00b0*/  LDC.64 R8, c[0x0][0x3a0] ;  /* 0x0000e800ff087b82 */ /* 0x000ee20000000a00 */
[----:B0-----:R-:W-:-:S07]  /*00c0*/  IMAD.WIDE R4, R13, 0x4, R4 ;  /* 0x000000040d047825 */ /* 0x001fce00078e0204 */
[----:B------:R-:W0:Y:S01]  /*00d0*/  LDC.64 R6, c[0x0][0x388] ;  /* 0x0000e200ff067b82 */ /* 0x000e220000000a00 */
[----:B-1----:R-:W4:Y:S01]  /*00e0*/  LDG.E R5, desc[UR4][R4.64] ;  /* 0x0000000404057981 */ /* 0x002f22000c1e1900 */
[----:B--2---:R-:W-:-:S06]  /*00f0*/  IMAD.WIDE R2, R13, 0x4, R2 ;  /* 0x000000040d027825 */ /* 0x004fcc00078e0202 */
[----:B------:R-:W1:Y:S01]  /*0100*/  LDC.64 R10, c[0x0][0x3a8] ;  /* 0x0000ea00ff0a7b82 */ /* 0x000e620000000a00 */
[----:B------:R-:W4:Y:S01]  /*0110*/  LDG.E R0, desc[UR4][R2.64] ;  /* 0x0000000402007981 */ /* 0x000f22000c1e1900 */
[----:B---3--:R-:W-:-:S04]  /*0120*/  IMAD.WIDE R8, R13, 0x4, R8 ;  /* 0x000000040d087825 */ /* 0x008fc800078e0208 */
[----:B0-----:R-:W-:-:S04]  /*0130*/  IMAD.WIDE R6, R13, 0x4, R6 ;  /* 0x000000040d067825 */ /* 0x001fc800078e0206 */
[----:B----4-:R-:W-:Y:S02]  /*0140*/  FADD R15, R0, -R5 ;  /* 0x80000005000f7221 */ /* 0x010fe40000000000 */
[----:B------:R-:W0:Y:S03]  /*0150*/  LDC.64 R4, c[0x0][0x390] ;  /* 0x0000e400ff047b82 */ /* 0x000e260000000a00 */
[----:B------:R2:W-:Y:S04]  /*0160*/  STG.E desc[UR4][R2.64], R15 ;  /* 0x0000000f02007986 */ /* 0x0005e8000c101904 */
[----:B------:R-:W3:Y:S04]  /*0170*/  LDG.E R9, desc[UR4][R8.64] ;  /* 0x0000000408097981 */ /* 0x000ee8000c1e1900 */
[----:B------:R-:W3:Y:S01]  /*0180*/  LDG.E R0, desc[UR4][R6.64] ;  /* 0x0000000406007981 */ /* 0x000ee2000c1e1900 */
[----:B-1----:R-:W-:-:S04]  /*0190*/  IMAD.WIDE R10, R13, 0x4, R10 ;  /* 0x000000040d0a7825 */ /* 0x002fc800078e020a */
[----:B0-----:R-:W-:-:S04]  /*01a0*/  IMAD.WIDE R4, R13, 0x4, R4 ;  /* 0x000000040d047825 */ /* 0x001fc800078e0204 */
[----:B---3--:R-:W-:-:S05]  /*01b0*/  FADD R17, R0, -R9 ;  /* 0x8000000900117221 */ /* 0x008fca0000000000 */
[----:B------:R-:W-:Y:S04]  /*01c0*/  STG.E desc[UR4][R6.64], R17 ;  /* 0x0000001106007986 */ /* 0x000fe8000c101904 */
[----:B------:R-:W2:Y:S04]  /*01d0*/  LDG.E R11, desc[UR4][R10.64] ;  /* 0x000000040a0b7981 */ /* 0x000ea8000c1e1900 */
[----:B------:R-:W2:Y:S02]  /*01e0*/  LDG.E R0, desc[UR4][R4.64] ;  /* 0x0000000404007981 */ /* 0x000ea4000c1e1900 */
[----:B--2---:R-:W-:-:S05]  /*01f0*/  FADD R3, R0, -R11 ;  /* 0x8000000b00037221 */ /* 0x004fca0000000000 */
[----:B------:R-:W-:Y:S01]  /*0200*/  STG.E desc[UR4][R4.64], R3 ;  /* 0x0000000304007986 */ /* 0x000fe2000c101904 */
[----:B------:R-:W-:Y:S05]  /*0210*/  EXIT ;  /* 0x000000000000794d */ /* 0x000fea0003800000 */
.L_x_0:
[----:B------:R-:W-:-:S00]  /*0220*/  BRA `(.L_x_0) ;  /* 0xfffffffc00fc7947 */ /* 0x000fc0000383ffff */
[----:B------:R-:W-:-:S00]  /*0230*/  NOP ;  /* 0x0000000000007918 */ /* 0x000fc00000000000 */
        /* <DEDUP_REMOVED lines=12> */
.L_x_2:


//--------------------- .text._Z6vecAddPfS_S_S_S_S_i --------------------------
	.section	.text._Z6vecAddPfS_S_S_S_S_i,"ax",@progbits
	.align	128
        .global         _Z6vecAddPfS_S_S_S_S_i
        .type           _Z6vecAddPfS_S_S_S_S_i,@function
        .size           _Z6vecAddPfS_S_S_S_S_i,(.L_x_3 - _Z6vecAddPfS_S_S_S_S_i)
        .other          _Z6vecAddPfS_S_S_S_S_i,@"STO_CUDA_ENTRY STV_DEFAULT"
_Z6vecAddPfS_S_S_S_S_i:
.text._Z6vecAddPfS_S_S_S_S_i:
        /* <DEDUP_REMOVED lines=20> */
[----:B----4-:R-:W-:Y:S02]  /*0140*/  FADD R15, R0, R5 ;  /* 0x00000005000f7221 */ /* 0x010fe40000000000 */
[----:B------:R-:W0:Y:S03]  /*0150*/  LDC.64 R4, c[0x0][0x390] ;  /* 0x0000e400ff047b82 */ /* 0x000e260000000a00 */
[----:B------:R2:W-:Y:S04]  /*0160*/  STG.E desc[UR4][R2.64], R15 ;  /* 0x0000000f02007986 */ /* 0x0005e8000c101904 */
[----:B------:R-:W3:Y:S04]  /*0170*/  LDG.E R9, desc[UR4][R8.64] ;  /* 0x0000000408097981 */ /* 0x000ee8000c1e1900 */
[----:B------:R-:W3:Y:S01]  /*0180*/  LDG.E R0, desc[UR4][R6.64] ;  /* 0x0000000406007981 */ /* 0x000ee2000c1e1900 */
[----:B-1----:R-:W-:-:S04]  /*0190*/  IMAD.WIDE R10, R13, 0x4, R10 ;  /* 0x000000040d0a7825 */ /* 0x002fc800078e020a */
[----:B0-----:R-:W-:-:S04]  /*01a0*/  IMAD.WIDE R4, R13, 0x4, R4 ;  /* 0x000000040d047825 */ /* 0x001fc800078e0204 */
[----:B---3--:R-:W-:-:S05]  /*01b0*/  FADD R17, R0, R9 ;  /* 0x0000000900117221 */ /* 0x008fca0000000000 */
[----:B------:R-:W-:Y:S04]  /*01c0*/  STG.E desc[UR4][R6.64], R17 ;  /* 0x0000001106007986 */ /* 0x000fe8000c101904 */
[----:B------:R-:W2:Y:S04]  /*01d0*/  LDG.E R11, desc[UR4][R10.64] ;  /* 0x000000040a0b7981 */ /* 0x000ea8000c1e1900 */
[----:B------:R-:W2:Y:S02]  /*01e0*/  LDG.E R0, desc[UR4][R4.64] ;  /* 0x0000000404007981 */ /* 0x000ea4000c1e1900 */
[----:B--2---:R-:W-:-:S05]  /*01f0*/  FADD R3, R0, R11 ;  /* 0x0000000b00037221 */ /* 0x004fca0000000000 */
[----:B------:R-:W-:Y:S01]  /*0200*/  STG.E desc[UR4][R4.64], R3 ;  /* 0x0000000304007986 */ /* 0x000fe2000c101904 */
[----:B------:R-:W-:Y:S05]  /*0210*/  EXIT ;  /* 0x000000000000794d */ /* 0x000fea0003800000 */
.L_x_1:
        /* <DEDUP_REMOVED lines=14> */
.L_x_3:


//--------------------- .nv.shared.reserved.0     --------------------------
	.section	.nv.shared.reserved.0,"aw",@nobits
	.weak		__nv_reservedSMEM_offset_0_alias
	.size		__nv_reservedSMEM_offset_0_alias, 0, 64
	.other		__nv_reservedSMEM_offset_0_alias,@"STO_CUDA_RESERVED_SHARED STV_DEFAULT"
__nv_reservedSMEM_offset_0_alias:
	.zero		0
	.zero		64


//--------------------- .nv.constant0._Z6vecSubPfS_S_S_S_S_i --------------------------
	.section	.nv.constant0._Z6vecSubPfS_S_S_S_S_i,"a",@progbits
	.sectionflags	@""
	.align	4
.nv.constant0._Z6vecSubPfS_S_S_S_S_i:
	.zero		948


//--------------------- .nv.constant0._Z6vecAddPfS_S_S_S_S_i --------------------------
	.section	.nv.constant0._Z6vecAddPfS_S_S_S_S_i,"a",@progbits
	.sectionflags	@""
	.align	4
.nv.constant0._Z6vecAddPfS_S_S_S_S_i:
	.zero		948


//--------------------- SYMBOLS --------------------------

	.type		.nv.reservedSmem.offset0,@object
	.size		.nv.reservedSmem.offset0,0x4
